//
// Generated by NVIDIA NVVM Compiler
//
// Compiler Build ID: CL-36424714
// Cuda compilation tools, release 13.0, V13.0.88
// Based on NVVM 20.0.0
//

.version 9.0
.target sm_100
.address_size 64

	// .globl	_Z14sumArraysOnGPUPfS_S_i

.visible .entry _Z14sumArraysOnGPUPfS_S_i(
	.param .u64 .ptr .align 1 _Z14sumArraysOnGPUPfS_S_i_param_0,
	.param .u64 .ptr .align 1 _Z14sumArraysOnGPUPfS_S_i_param_1,
	.param .u64 .ptr .align 1 _Z14sumArraysOnGPUPfS_S_i_param_2,
	.param .u32 _Z14sumArraysOnGPUPfS_S_i_param_3
)
{
	.reg .pred 	%p<2>;
	.reg .b32 	%r<3>;
	.reg .b32 	%f<4>;
	.reg .b64 	%rd<11>;

	ld.param.u64 	%rd1, [_Z14sumArraysOnGPUPfS_S_i_param_0];
	ld.param.u64 	%rd2, [_Z14sumArraysOnGPUPfS_S_i_param_1];
	ld.param.u64 	%rd3, [_Z14sumArraysOnGPUPfS_S_i_param_2];
	ld.param.u32 	%r2, [_Z14sumArraysOnGPUPfS_S_i_param_3];
	mov.u32 	%r1, %tid.x;
	setp.ge.s32 	%p1, %r1, %r2;
	@%p1 bra 	$L__BB0_2;
	cvta.to.global.u64 	%rd4, %rd1;
	cvta.to.global.u64 	%rd5, %rd2;
	cvta.to.global.u64 	%rd6, %rd3;
	mul.wide.u32 	%rd7, %r1, 4;
	add.s64 	%rd8, %rd4, %rd7;
	ld.global.f32 	%f1, [%rd8];
	add.s64 	%rd9, %rd5, %rd7;
	ld.global.f32 	%f2, [%rd9];
	add.f32 	%f3, %f1, %f2;
	add.s64 	%rd10, %rd6, %rd7;
	st.global.f32 	[%rd10], %f3;
$L__BB0_2:
	ret;

}


// ===== COMPILED SASS (sm_100) =====

	.target	sm_100

	.elftype	@"ET_EXEC"


//--------------------- .note.nv.tkinfo           --------------------------
	.section	.note.nv.tkinfo,"",@"SHT_NOTE"
	.sectionflags	@"SHF_NOTE_NV_TKINFO"
	.tkinfo
        /*0018*/ 	.word	0x00000002
        /*0030*/ 	.string	""
        /*0030*/ 	.string	"ptxas"
        /*0030*/ 	.string	"Cuda compilation tools, release 13.0, V13.0.88"
        /*0030*/ 	.string	"Build cuda_13.0.r13.0/compiler.36424714_0"
        /*0030*/ 	.string	"-arch sm_100 -m 64 "



//--------------------- .note.nv.cuinfo           --------------------------
	.section	.note.nv.cuinfo,"",@"SHT_NOTE"
	.sectionflags	@"SHF_NOTE_NV_CUINFO"
        /*0018*/ 	.short	0x0002
        /*001a*/ 	.short	0x0064
        /*001c*/ 	.short	0x0082
	.zero		2


//--------------------- .nv.info                  --------------------------
	.section	.nv.info,"",@"SHT_CUDA_INFO"
	.align	4


	//----- nvinfo : EIATTR_REGCOUNT
	.align		4
        /*0000*/ 	.byte	0x04, 0x2f
        /*0002*/ 	.short	(.L_1 - .L_0)
	.align		4
.L_0:
        /*0004*/ 	.word	index@(_Z14sumArraysOnGPUPfS_S_i)
        /*0008*/ 	.word	0x0000000c


	//----- nvinfo : EIATTR_FRAME_SIZE
	.align		4
.L_1:
        /*000c*/ 	.byte	0x04, 0x11
        /*000e*/ 	.short	(.L_3 - .L_2)
	.align		4
.L_2:
        /*0010*/ 	.word	index@(_Z14sumArraysOnGPUPfS_S_i)
        /*0014*/ 	.word	0x00000000


	//----- nvinfo : EIATTR_MIN_STACK_SIZE
	.align		4
.L_3:
        /*0018*/ 	.byte	0x04, 0x12
        /*001a*/ 	.short	(.L_5 - .L_4)
	.align		4
.L_4:
        /*001c*/ 	.word	index@(_Z14sumArraysOnGPUPfS_S_i)
        /*0020*/ 	.word	0x00000000
.L_5:


//--------------------- .nv.compat                --------------------------
	.section	.nv.compat,"",@"SHT_CUDA_COMPAT_INFO"
	.align	4
        /*0000*/ 	.byte	0x02, 0x09, 0x00, 0x00, 0x02, 0x02, 0x01, 0x00, 0x02, 0x05, 0x05, 0x00, 0x03, 0x07, 0x01, 0x01
        /*0010*/ 	.byte	0x02, 0x03, 0x00, 0x00, 0x02, 0x06, 0x01, 0x00, 0x04, 0x0b, 0x08, 0x00, 0x09, 0x00, 0x00, 0x00
        /*0020*/ 	.byte	0x00, 0x00, 0x00, 0x00


//--------------------- .nv.info._Z14sumArraysOnGPUPfS_S_i --------------------------
	.section	.nv.info._Z14sumArraysOnGPUPfS_S_i,"",@"SHT_CUDA_INFO"
	.sectionflags	@""
	.align	4


	//----- nvinfo : EIATTR_CUDA_API_VERSION
	.align		4
        /*0000*/ 	.byte	0x04, 0x37
        /*0002*/ 	.short	(.L_7 - .L_6)
.L_6:
        /*0004*/ 	.word	0x00000082


	//----- nvinfo : EIATTR_KPARAM_INFO
	.align		4
.L_7:
        /*0008*/ 	.byte	0x04, 0x17
        /*000a*/ 	.short	(.L_9 - .L_8)
.L_8:
        /*000c*/ 	.word	0x00000000
        /*0010*/ 	.short	0x0003
        /*0012*/ 	.short	0x0018
        /*0014*/ 	.byte	0x00, 0xf0, 0x11, 0x00


	//----- nvinfo : EIATTR_KPARAM_INFO
	.align		4
.L_9:
        /*0018*/ 	.byte	0x04, 0x17
        /*001a*/ 	.short	(.L_11 - .L_10)
.L_10:
        /*001c*/ 	.word	0x00000000
        /*0020*/ 	.short	0x0002
        /*0022*/ 	.short	0x0010
        /*0024*/ 	.byte	0x00, 0xf5, 0x21, 0x00


	//----- nvinfo : EIATTR_KPARAM_INFO
	.align		4
.L_11:
        /*0028*/ 	.byte	0x04, 0x17
        /*002a*/ 	.short	(.L_13 - .L_12)
.L_12:
        /*002c*/ 	.word	0x00000000
        /*0030*/ 	.short	0x0001
        /*0032*/ 	.short	0x0008
        /*0034*/ 	.byte	0x00, 0xf5, 0x21, 0x00


	//----- nvinfo : EIATTR_KPARAM_INFO
	.align		4
.L_13:
        /*0038*/ 	.byte	0x04, 0x17
        /*003a*/ 	.short	(.L_15 - .L_14)
.L_14:
        /*003c*/ 	.word	0x00000000
        /*0040*/ 	.short	0x0000
        /*0042*/ 	.short	0x0000
        /*0044*/ 	.byte	0x00, 0xf5, 0x21, 0x00


	//----- nvinfo : EIATTR_SPARSE_MMA_MASK
	.align		4
.L_15:
        /*0048*/ 	.byte	0x03, 0x50
        /*004a*/ 	.short	0x0000


	//----- nvinfo : EIATTR_MAXREG_COUNT
	.align		4
        /*004c*/ 	.byte	0x03, 0x1b
        /*004e*/ 	.short	0x00ff


	//----- nvinfo : EIATTR_MERCURY_ISA_VERSION
	.align		4
        /*0050*/ 	.byte	0x03, 0x5f
        /*0052*/ 	.short	0x0101


	//----- nvinfo : EIATTR_VRC_CTA_INIT_COUNT
	.align		4
        /*0054*/ 	.byte	0x02, 0x4a
	.zero		1
	.zero		1


	//----- nvinfo : EIATTR_EXIT_INSTR_OFFSETS
	.align		4
        /*0058*/ 	.byte	0x04, 0x1c
        /*005a*/ 	.short	(.L_17 - .L_16)


	//   ....[0]....
.L_16:
        /*005c*/ 	.word	0x00000040


	//   ....[1]....
        /*0060*/ 	.word	0x00000100


	//----- nvinfo : EIATTR_CBANK_PARAM_SIZE
	.align		4
.L_17:
        /*0064*/ 	.byte	0x03, 0x19
        /*0066*/ 	.short	0x001c


	//----- nvinfo : EIATTR_PARAM_CBANK
	.align		4
        /*0068*/ 	.byte	0x04, 0x0a
        /*006a*/ 	.short	(.L_19 - .L_18)
	.align		4
.L_18:
        /*006c*/ 	.word	index@(.nv.constant0._Z14sumArraysOnGPUPfS_S_i)
        /*0070*/ 	.short	0x0380
        /*0072*/ 	.short	0x001c


	//----- nvinfo : EIATTR_SW_WAR
	.align		4
.L_19:
        /*0074*/ 	.byte	0x04, 0x36
        /*0076*/ 	.short	(.L_21 - .L_20)
.L_20:
        /*0078*/ 	.word	0x00000008
.L_21:


//--------------------- .nv.callgraph             --------------------------
	.section	.nv.callgraph,"",@"SHT_CUDA_CALLGRAPH"
	.align	4
	.sectionentsize	8
	.align		4
        /*0000*/ 	.word	0x00000000
	.align		4
        /*0004*/ 	.word	0xffffffff
	.align		4
        /*0008*/ 	.word	0x00000000
	.align		4
        /*000c*/ 	.word	0xfffffffe
	.align		4
        /*0010*/ 	.word	0x00000000
	.align		4
        /*0014*/ 	.word	0xfffffffd
	.align		4
        /*0018*/ 	.word	0x00000000
	.align		4
        /*001c*/ 	.word	0xfffffffc


//--------------------- .text._Z14sumArraysOnGPUPfS_S_i --------------------------
	.section	.text._Z14sumArraysOnGPUPfS_S_i,"ax",@progbits
	.align	128
        .global         _Z14sumArraysOnGPUPfS_S_i
        .type           _Z14sumArraysOnGPUPfS_S_i,@function
        .size           _Z14sumArraysOnGPUPfS_S_i,(.L_x_1 - _Z14sumArraysOnGPUPfS_S_i)
        .other          _Z14sumArraysOnGPUPfS_S_i,@"STO_CUDA_ENTRY STV_DEFAULT"
_Z14sumArraysOnGPUPfS_S_i:
.text._Z14sumArraysOnGPUPfS_S_i:
[----:B------:R-:W-:Y:S01]  /*0000*/  LDC R1, c[0x0][0x37c] ;  /* 0x0000df00ff017b82 */ /* 0x000fe20000000800 */
[----:B------:R-:W0:Y:S01]  /*0010*/  S2R R9, SR_TID.X ;  /* 0x0000000000097919 */ /* 0x000e220000002100 */
[----:B------:R-:W0:Y:S02]  /*0020*/  LDCU UR4, c[0x0][0x398] ;  /* 0x00007300ff0477ac */ /* 0x000e240008000800 */
[----:B0-----:R-:W-:-:S13]  /*0030*/  ISETP.GE.AND P0, PT, R9, UR4, PT ;  /* 0x0000000409007c0c */ /* 0x001fda000bf06270 */
[----:B------:R-:W-:Y:S05]  /*0040*/  @P0 EXIT ;  /* 0x000000000000094d */ /* 0x000fea0003800000 */
[----:B------:R-:W0:Y:S01]  /*0050*/  LDC.64 R2, c[0x0][0x380] ;  /* 0x0000e000ff027b82 */ /* 0x000e220000000a00 */
[----:B------:R-:W1:Y:S07]  /*0060*/  LDCU.64 UR4, c[0x0][0x358] ;  /* 0x00006b00ff0477ac */ /* 0x000e6e0008000a00 */
[----:B------:R-:W2:Y:S08]  /*0070*/  LDC.64 R4, c[0x0][0x388] ;  /* 0x0000e200ff047b82 */ /* 0x000eb00000000a00 */
[----:B------:R-:W3:Y:S01]  /*0080*/  LDC.64 R6, c[0x0][0x390] ;  /* 0x0000e400ff067b82 */ /* 0x000ee20000000a00 */
[----:B0-----:R-:W-:-:S06]  /*0090*/  IMAD.WIDE.U32 R2, R9, 0x4, R2 ;  /* 0x0000000409027825 */ /* 0x001fcc00078e0002 */
[----:B-1----:R-:W4:Y:S01]  /*00a0*/  LDG.E R2, desc[UR4][R2.64] ;  /* 0x0000000402027981 */ /* 0x002f22000c1e1900 */
[----:B--2---:R-:W-:-:S06]  /*00b0*/  IMAD.WIDE.U32 R4, R9, 0x4, R4 ;  /* 0x0000000409047825 */ /* 0x004fcc00078e0004 */
[----:B------:R-:W4:Y:S01]  /*00c0*/  LDG.E R5, desc[UR4][R4.64] ;  /* 0x0000000404057981 */ /* 0x000f22000c1e1900 */
[----:B---3--:R-:W-:-:S04]  /*00d0*/  IMAD.WIDE.U32 R6, R9, 0x4, R6 ;  /* 0x0000000409067825 */ /* 0x008fc800078e0006 */
[----:B----4-:R-:W-:-:S05]  /*00e0*/  FADD R9, R2, R5 ;  /* 0x0000000502097221 */ /* 0x010fca0000000000 */
[----:B------:R-:W-:Y:S01]  /*00f0*/  STG.E desc[UR4][R6.64], R9 ;  /* 0x0000000906007986 */ /* 0x000fe2000c101904 */
[----:B------:R-:W-:Y:S05]  /*0100*/  EXIT ;  /* 0x000000000000794d */ /* 0x000fea0003800000 */
.L_x_0:
[----:B------:R-:W-:-:S00]  /*0110*/  BRA `(.L_x_0) ;  /* 0xfffffffc00fc7947 */ /* 0x000fc0000383ffff */
[----:B------:R-:W-:-:S00]  /*0120*/  NOP ;  /* 0x0000000000007918 */ /* 0x000fc00000000000 */
        /* <DEDUP_REMOVED lines=13> */
.L_x_1:


//--------------------- .nv.shared.reserved.0     --------------------------
	.section	.nv.shared.reserved.0,"aw",@nobits
	.weak		__nv_reservedSMEM_offset_0_alias
	.size		__nv_reservedSMEM_offset_0_alias, 0, 64
	.other		__nv_reservedSMEM_offset_0_alias,@"STO_CUDA_RESERVED_SHARED STV_DEFAULT"
__nv_reservedSMEM_offset_0_alias:
	.zero		0
	.zero		64


//--------------------- .nv.constant0._Z14sumArraysOnGPUPfS_S_i --------------------------
	.section	.nv.constant0._Z14sumArraysOnGPUPfS_S_i,"a",@progbits
	.sectionflags	@""
	.align	4
.nv.constant0._Z14sumArraysOnGPUPfS_S_i:
	.zero		924


//--------------------- SYMBOLS --------------------------

	.type		.nv.reservedSmem.offset0,@object
	.size		.nv.reservedSmem.offset0,0x4
